	.headerflags	@"EF_CUDA_TEXMODE_UNIFIED EF_CUDA_64BIT_ADDRESS EF_CUDA_ACCELERATORS EF_CUDA_SM90 EF_CUDA_VIRTUAL_SM(EF_CUDA_SM90)"
	.elftype	@"ET_EXEC"


//--------------------- .nv.info                  --------------------------
	.section	.nv.info,"",@"SHT_CUDA_INFO"
	.align	4


	//----- nvinfo : EIATTR_REGCOUNT
	.align		4
        /*0000*/ 	.byte	0x04, 0x2f
        /*0002*/ 	.short	(.L_3 - .L_2)
	.align		4
.L_2:
        /*0004*/ 	.word	index@(triton_poi_fused__native_batch_norm_legit_no_training_relu_threshold_backward_1)
        /*0008*/ 	.word	0x0000001c


	//----- nvinfo : EIATTR_MIN_STACK_SIZE
	.align		4
.L_3:
        /*000c*/ 	.byte	0x04, 0x12
        /*000e*/ 	.short	(.L_5 - .L_4)
	.align		4
.L_4:
        /*0010*/ 	.word	index@(triton_poi_fused__native_batch_norm_legit_no_training_relu_threshold_backward_1)
        /*0014*/ 	.word	0x00000000


	//----- nvinfo : EIATTR_FRAME_SIZE
	.align		4
.L_5:
        /*0018*/ 	.byte	0x04, 0x11
        /*001a*/ 	.short	(.L_7 - .L_6)
	.align		4
.L_6:
        /*001c*/ 	.word	index@(triton_poi_fused__native_batch_norm_legit_no_training_relu_threshold_backward_1)
        /*0020*/ 	.word	0x00000000


	//----- nvinfo : EIATTR_MIN_STACK_SIZE
	.align		4
.L_7:
        /*0024*/ 	.byte	0x04, 0x12
        /*0026*/ 	.short	(.L_9 - .L_8)
	.align		4
.L_8:
        /*0028*/ 	.word	index@(triton_poi_fused__native_batch_norm_legit_no_training_relu_threshold_backward_1)
        /*002c*/ 	.word	0x00000000
.L_9:


//--------------------- .nv.info.triton_poi_fused__native_batch_norm_legit_no_training_relu_threshold_backward_1 --------------------------
	.section	.nv.info.triton_poi_fused__native_batch_norm_legit_no_training_relu_threshold_backward_1,"",@"SHT_CUDA_INFO"
	.sectionflags	@""
	.align	4


	//----- nvinfo : EIATTR_CUDA_API_VERSION
	.align		4
        /*0000*/ 	.byte	0x04, 0x37
        /*0002*/ 	.short	(.L_11 - .L_10)
.L_10:
        /*0004*/ 	.word	0x0000007c


	//----- nvinfo : EIATTR_KPARAM_INFO
	.align		4
.L_11:
        /*0008*/ 	.byte	0x04, 0x17
        /*000a*/ 	.short	(.L_13 - .L_12)
.L_12:
        /*000c*/ 	.word	0x00000000
        /*0010*/ 	.short	0x0007
        /*0012*/ 	.short	0x0038
        /*0014*/ 	.byte	0x00, 0xf0, 0x11, 0x00


	//----- nvinfo : EIATTR_KPARAM_INFO
	.align		4
.L_13:
        /*0018*/ 	.byte	0x04, 0x17
        /*001a*/ 	.short	(.L_15 - .L_14)
.L_14:
        /*001c*/ 	.word	0x00000000
        /*0020*/ 	.short	0x0006
        /*0022*/ 	.short	0x0030
        /*0024*/ 	.byte	0x00, 0xf4, 0x21, 0x00


	//----- nvinfo : EIATTR_KPARAM_INFO
	.align		4
.L_15:
        /*0028*/ 	.byte	0x04, 0x17
        /*002a*/ 	.short	(.L_17 - .L_16)
.L_16:
        /*002c*/ 	.word	0x00000000
        /*0030*/ 	.short	0x0005
        /*0032*/ 	.short	0x0028
        /*0034*/ 	.byte	0x00, 0xf4, 0x21, 0x00


	//----- nvinfo : EIATTR_KPARAM_INFO
	.align		4
.L_17:
        /*0038*/ 	.byte	0x04, 0x17
        /*003a*/ 	.short	(.L_19 - .L_18)
.L_18:
        /*003c*/ 	.word	0x00000000
        /*0040*/ 	.short	0x0004
        /*0042*/ 	.short	0x0020
        /*0044*/ 	.byte	0x00, 0xf4, 0x21, 0x00


	//----- nvinfo : EIATTR_KPARAM_INFO
	.align		4
.L_19:
        /*0048*/ 	.byte	0x04, 0x17
        /*004a*/ 	.short	(.L_21 - .L_20)
.L_20:
        /*004c*/ 	.word	0x00000000
        /*0050*/ 	.short	0x0003
        /*0052*/ 	.short	0x0018
        /*0054*/ 	.byte	0x00, 0xf4, 0x21, 0x00


	//----- nvinfo : EIATTR_KPARAM_INFO
	.align		4
.L_21:
        /*0058*/ 	.byte	0x04, 0x17
        /*005a*/ 	.short	(.L_23 - .L_22)
.L_22:
        /*005c*/ 	.word	0x00000000
        /*0060*/ 	.short	0x0002
        /*0062*/ 	.short	0x0010
        /*0064*/ 	.byte	0x00, 0xf4, 0x21, 0x00


	//----- nvinfo : EIATTR_KPARAM_INFO
	.align		4
.L_23:
        /*0068*/ 	.byte	0x04, 0x17
        /*006a*/ 	.short	(.L_25 - .L_24)
.L_24:
        /*006c*/ 	.word	0x00000000
        /*0070*/ 	.short	0x0001
        /*0072*/ 	.short	0x0008
        /*0074*/ 	.byte	0x00, 0xf4, 0x21, 0x00


	//----- nvinfo : EIATTR_KPARAM_INFO
	.align		4
.L_25:
        /*0078*/ 	.byte	0x04, 0x17
        /*007a*/ 	.short	(.L_27 - .L_26)
.L_26:
        /*007c*/ 	.word	0x00000000
        /*0080*/ 	.short	0x0000
        /*0082*/ 	.short	0x0000
        /*0084*/ 	.byte	0x00, 0xf4, 0x21, 0x00


	//----- nvinfo : EIATTR_SPARSE_MMA_MASK
	.align		4
.L_27:
        /*0088*/ 	.byte	0x03, 0x50
        /*008a*/ 	.short	0x0000


	//----- nvinfo : EIATTR_MAXREG_COUNT
	.align		4
        /*008c*/ 	.byte	0x03, 0x1b
        /*008e*/ 	.short	0x00ff


	//----- nvinfo : EIATTR_EXIT_INSTR_OFFSETS
	.align		4
        /*0090*/ 	.byte	0x04, 0x1c
        /*0092*/ 	.short	(.L_29 - .L_28)


	//   ....[0]....
.L_28:
        /*0094*/ 	.word	0x00000870


	//----- nvinfo : EIATTR_REQNTID
	.align		4
.L_29:
        /*0098*/ 	.byte	0x04, 0x10
        /*009a*/ 	.short	(.L_31 - .L_30)
.L_30:
        /*009c*/ 	.word	0x00000080
        /*00a0*/ 	.word	0x00000001
        /*00a4*/ 	.word	0x00000001


	//----- nvinfo : EIATTR_CBANK_PARAM_SIZE
	.align		4
.L_31:
        /*00a8*/ 	.byte	0x03, 0x19
        /*00aa*/ 	.short	0x003c


	//----- nvinfo : EIATTR_PARAM_CBANK
	.align		4
        /*00ac*/ 	.byte	0x04, 0x0a
        /*00ae*/ 	.short	(.L_33 - .L_32)
	.align		4
.L_32:
        /*00b0*/ 	.word	index@(.nv.constant0.triton_poi_fused__native_batch_norm_legit_no_training_relu_threshold_backward_1)
        /*00b4*/ 	.short	0x0210
        /*00b6*/ 	.short	0x003c


	//----- nvinfo : EIATTR_SW_WAR
	.align		4
.L_33:
        /*00b8*/ 	.byte	0x04, 0x36
        /*00ba*/ 	.short	(.L_35 - .L_34)
.L_34:
        /*00bc*/ 	.word	0x00000008
.L_35:


//--------------------- .nv.callgraph             --------------------------
	.section	.nv.callgraph,"",@"SHT_CUDA_CALLGRAPH"
	.align	4
	.sectionentsize	8
	.align		4
        /*0000*/ 	.word	0x00000000
	.align		4
        /*0004*/ 	.word	0xffffffff
	.align		4
        /*0008*/ 	.word	0x00000000
	.align		4
        /*000c*/ 	.word	0xfffffffe
	.align		4
        /*0010*/ 	.word	0x00000000
	.align		4
        /*0014*/ 	.word	0xfffffffd
	.align		4
        /*0018*/ 	.word	0x00000000
	.align		4
        /*001c*/ 	.word	0xfffffffc


//--------------------- .nv.constant4             --------------------------
	.section	.nv.constant4,"a",@progbits
	.align	8
	.align		8
.nv.constant4:
        /*0000*/ 	.dword	_$_str
	.align		8
        /*0008*/ 	.dword	_$_str_$_2


//--------------------- .text.triton_poi_fused__native_batch_norm_legit_no_training_relu_threshold_backward_1 --------------------------
	.section	.text.triton_poi_fused__native_batch_norm_legit_no_training_relu_threshold_backward_1,"ax",@progbits
	.sectionflags	@"SHF_BARRIERS=1"
	.align	128
        .global         triton_poi_fused__native_batch_norm_legit_no_training_relu_threshold_backward_1
        .type           triton_poi_fused__native_batch_norm_legit_no_training_relu_threshold_backward_1,@function
        .size           triton_poi_fused__native_batch_norm_legit_no_training_relu_threshold_backward_1,(.L_x_1 - triton_poi_fused__native_batch_norm_legit_no_training_relu_threshold_backward_1)
        .other          triton_poi_fused__native_batch_norm_legit_no_training_relu_threshold_backward_1,@"STO_CUDA_ENTRY STV_DEFAULT"
triton_poi_fused__native_batch_norm_legit_no_training_relu_threshold_backward_1:
.text.triton_poi_fused__native_batch_norm_legit_no_training_relu_threshold_backward_1:
[----:B------:R-:W-:Y:S01]  /*0000*/  LDC R1, c[0x0][0x28] ;  /* 0x00000a00ff017b82 */ /* 0x000fe20000000800 */
[----:B------:R-:W1:Y:S07]  /*0010*/  S2R R16, SR_TID.X ;  /* 0x0000000000107919 */ /* 0x000e6e0000002100 */
[----:B------:R-:W2:Y:S01]  /*0020*/  LDC.64 R24, c[0x0][0x220] ;  /* 0x00008800ff187b82 */ /* 0x000ea20000000a00 */
[----:B------:R-:W-:Y:S01]  /*0030*/  ULDC.64 UR6, c[0x0][0x208] ;  /* 0x0000820000067ab9 */ /* 0x000fe20000000a00 */
[----:B------:R-:W3:Y:S06]  /*0040*/  S2R R0, SR_CTAID.X ;  /* 0x0000000000007919 */ /* 0x000eec0000002500 */
[----:B------:R-:W4:Y:S08]  /*0050*/  LDC.64 R22, c[0x0][0x218] ;  /* 0x00008600ff167b82 */ /* 0x000f300000000a00 */
[----:B------:R-:W5:Y:S08]  /*0060*/  LDC.64 R20, c[0x0][0x210] ;  /* 0x00008400ff147b82 */ /* 0x000f700000000a00 */
[----:B------:R-:W2:Y:S08]  /*0070*/  LDC.64 R14, c[0x0][0x228] ;  /* 0x00008a00ff0e7b82 */ /* 0x000eb00000000a00 */
[----:B------:R-:W2:Y:S01]  /*0080*/  LDC.64 R12, c[0x0][0x230] ;  /* 0x00008c00ff0c7b82 */ /* 0x000ea20000000a00 */
[----:B-1----:R-:W-:-:S07]  /*0090*/  IMAD.SHL.U32 R3, R16, 0x8, RZ ;  /* 0x0000000810037824 */ /* 0x002fce00078e00ff */
[----:B------:R-:W1:Y:S01]  /*00a0*/  S2UR UR5, SR_CgaCtaId ;  /* 0x00000000000579c3 */ /* 0x000e620000008800 */
[----:B---3--:R-:W-:Y:S01]  /*00b0*/  IMAD.SHL.U32 R2, R0, 0x400, RZ ;  /* 0x0000040000027824 */ /* 0x008fe200078e00ff */
[----:B------:R-:W-:Y:S01]  /*00c0*/  SHF.R.S32.HI R5, RZ, 0x15, R0 ;  /* 0x00000015ff057819 */ /* 0x000fe20000011400 */
[----:B------:R-:W-:Y:S01]  /*00d0*/  UMOV UR4, 0x400 ;  /* 0x0000040000047882 */ /* 0x000fe20000000000 */
[----:B------:R-:W-:Y:S01]  /*00e0*/  LOP3.LUT R3, R3, 0x3f8, RZ, 0xc0, !PT ;  /* 0x000003f803037812 */ /* 0x000fe200078ec0ff */
[----:B------:R-:W-:Y:S01]  /*00f0*/  ULDC.64 UR8, c[0x0][0x240] ;  /* 0x0000900000087ab9 */ /* 0x000fe20000000a00 */
[----:B------:R-:W-:Y:S02]  /*0100*/  SGXT R5, R5, 0x1 ;  /* 0x000000010505781a */ /* 0x000fe40000000200 */
[----:B------:R-:W-:-:S04]  /*0110*/  LOP3.LUT R0, R2, R3, RZ, 0xfc, !PT ;  /* 0x0000000302007212 */ /* 0x000fc800078efcff */
[----:B------:R-:W-:-:S04]  /*0120*/  LEA.HI R5, R5, R0, RZ, 0x10 ;  /* 0x0000000005057211 */ /* 0x000fc800078f80ff */
[C---:B------:R-:W-:Y:S02]  /*0130*/  PRMT R4, R5.reuse, 0xbb32, RZ ;  /* 0x0000bb3205047816 */ /* 0x040fe400000000ff */
[----:B------:R-:W-:Y:S02]  /*0140*/  PRMT R5, R5, 0x7632, R5 ;  /* 0x0000763205057816 */ /* 0x000fe40000000005 */
[----:B------:R-:W-:-:S04]  /*0150*/  SHF.R.S32.HI R4, RZ, 0xf, R4 ;  /* 0x0000000fff047819 */ /* 0x000fc80000011404 */
[----:B------:R-:W-:-:S04]  /*0160*/  LOP3.LUT R4, R4, 0xffff, RZ, 0xc0, !PT ;  /* 0x0000ffff04047812 */ /* 0x000fc800078ec0ff */
[----:B------:R-:W-:-:S04]  /*0170*/  LEA.HI R4, R4, R5, RZ, 0x16 ;  /* 0x0000000504047211 */ /* 0x000fc800078fb0ff */
[----:B------:R-:W-:-:S05]  /*0180*/  LOP3.LUT R4, R4, 0xffc0, RZ, 0xc0, !PT ;  /* 0x0000ffc004047812 */ /* 0x000fca00078ec0ff */
[----:B------:R-:W-:-:S05]  /*0190*/  IMAD.MOV R4, RZ, RZ, -R4 ;  /* 0x000000ffff047224 */ /* 0x000fca00078e0a04 */
[----:B------:R-:W-:-:S05]  /*01a0*/  PRMT R4, R4, 0x7710, RZ ;  /* 0x0000771004047816 */ /* 0x000fca00000000ff */
[----:B------:R-:W-:-:S05]  /*01b0*/  IMAD.IADD R5, R5, 0x1, R4 ;  /* 0x0000000105057824 */ /* 0x000fca00078e0204 */
[----:B------:R-:W-:-:S05]  /*01c0*/  PRMT R19, R5, 0x9910, RZ ;  /* 0x0000991005137816 */ /* 0x000fca00000000ff */
[----:B--2---:R-:W-:-:S05]  /*01d0*/  IMAD.WIDE R24, R19, 0x4, R24 ;  /* 0x0000000413187825 */ /* 0x004fca00078e0218 */
[----:B------:R2:W3:Y:S01]  /*01e0*/  LDG.E.EL R17, desc[UR6][R24.64] ;  /* 0x0000000618117981 */ /* 0x0004e2000c2e1900 */
[----:B----4-:R-:W-:-:S04]  /*01f0*/  IMAD.WIDE R22, R19, 0x4, R22 ;  /* 0x0000000413167825 */ /* 0x010fc800078e0216 */
[----:B-----5:R-:W-:Y:S01]  /*0200*/  IMAD.WIDE R20, R0, 0x4, R20 ;  /* 0x0000000400147825 */ /* 0x020fe200078e0214 */
[----:B------:R-:W4:Y:S04]  /*0210*/  LDG.E.EL R18, desc[UR6][R22.64] ;  /* 0x0000000616127981 */ /* 0x000f28000c2e1900 */
[----:B------:R-:W4:Y:S01]  /*0220*/  LDG.E.128 R4, desc[UR6][R20.64] ;  /* 0x0000000614047981 */ /* 0x000f22000c1e1d00 */
[----:B0-----:R-:W-:-:S03]  /*0230*/  IMAD.WIDE R14, R19, 0x4, R14 ;  /* 0x00000004130e7825 */ /* 0x001fc600078e020e */
[----:B------:R0:W5:Y:S01]  /*0240*/  LDG.E.128 R8, desc[UR6][R20.64+0x10] ;  /* 0x0000100614087981 */ /* 0x000162000c1e1d00 */
[----:B--2---:R-:W-:-:S03]  /*0250*/  IMAD.WIDE R24, R19, 0x4, R12 ;  /* 0x0000000413187825 */ /* 0x004fc600078e020c */
[----:B------:R2:W5:Y:S04]  /*0260*/  LDG.E.EL R12, desc[UR6][R14.64] ;  /* 0x000000060e0c7981 */ /* 0x000568000c2e1900 */
[----:B------:R-:W5:Y:S01]  /*0270*/  LDG.E.EL R13, desc[UR6][R24.64] ;  /* 0x00000006180d7981 */ /* 0x000f62000c2e1900 */
[----:B-1----:R-:W-:Y:S01]  /*0280*/  UPRMT UR4, UR5, 0x654, UR4 ;  /* 0x0000065405047896 */ /* 0x002fe20008000004 */
[----:B0-----:R-:W-:Y:S02]  /*0290*/  IMAD.MOV.U32 R20, RZ, RZ, 0x3e800000 ;  /* 0x3e800000ff147424 */ /* 0x001fe400078e00ff */
[----:B------:R-:W-:-:S03]  /*02a0*/  IMAD.SHL.U32 R23, R16, 0x4, RZ ;  /* 0x0000000410177824 */ /* 0x000fc600078e00ff */
[----:B------:R-:W-:Y:S02]  /*02b0*/  LEA R3, R3, UR4, 0x2 ;  /* 0x0000000403037c11 */ /* 0x000fe4000f8e10ff */
[----:B------:R-:W-:-:S04]  /*02c0*/  LOP3.LUT R23, R23, 0x1fc, RZ, 0xc0, !PT ;  /* 0x000001fc17177812 */ /* 0x000fc800078ec0ff */
[----:B------:R-:W-:Y:S01]  /*02d0*/  LEA R22, R23, UR4, 0x2 ;  /* 0x0000000417167c11 */ /* 0x000fe2000f8e10ff */
[----:B------:R-:W-:Y:S01]  /*02e0*/  ULDC.64 UR4, c[0x0][0x238] ;  /* 0x00008e0000047ab9 */ /* 0x000fe20000000a00 */
[----:B------:R-:W-:Y:S02]  /*02f0*/  LOP3.LUT R23, R2, R23, RZ, 0xfc, !PT ;  /* 0x0000001702177212 */ /* 0x000fe400078efcff */
[----:B------:R-:W-:Y:S01]  /*0300*/  SHF.R.S32.HI R2, RZ, 0x1f, R2 ;  /* 0x0000001fff027819 */ /* 0x000fe20000011402 */
[----:B---3--:R-:W-:-:S04]  /*0310*/  FADD R17, R17, 9.9999997473787516356e-06 ;  /* 0x3727c5ac11117421 */ /* 0x008fc80000000000 */
[----:B------:R0:W1:Y:S01]  /*0320*/  MUFU.SQRT R19, R17 ;  /* 0x0000001100137308 */ /* 0x0000620000002000 */
[--C-:B----4-:R-:W-:Y:S01]  /*0330*/  FADD R7, R7, -R18.reuse ;  /* 0x8000001207077221 */ /* 0x110fe20000000000 */
[--C-:B--2---:R-:W-:Y:S01]  /*0340*/  FADD R15, R6, -R18.reuse ;  /* 0x80000012060f7221 */ /* 0x104fe20000000000 */
[--C-:B------:R-:W-:Y:S01]  /*0350*/  FADD R5, R5, -R18.reuse ;  /* 0x8000001205057221 */ /* 0x100fe20000000000 */
[--C-:B0-----:R-:W-:Y:S01]  /*0360*/  FADD R17, R4, -R18.reuse ;  /* 0x8000001204117221 */ /* 0x101fe20000000000 */
[--C-:B-----5:R-:W-:Y:S01]  /*0370*/  FADD R9, R9, -R18.reuse ;  /* 0x8000001209097221 */ /* 0x120fe20000000000 */
[--C-:B------:R-:W-:Y:S01]  /*0380*/  FADD R21, R8, -R18.reuse ;  /* 0x8000001208157221 */ /* 0x100fe20000000000 */
[----:B------:R-:W-:Y:S01]  /*0390*/  FADD R11, R11, -R18 ;  /* 0x800000120b0b7221 */ /* 0x000fe20000000000 */
[C---:B-1----:R-:W-:Y:S02]  /*03a0*/  FSETP.GT.AND P0, PT, R19.reuse, 8.50705917302346158658e+37, PT ;  /* 0x7e8000001300780b */ /* 0x042fe40003f04000 */
[----:B------:R-:W-:-:S02]  /*03b0*/  FSETP.GEU.AND P1, PT, R19, 1.175494350822287508e-38, PT ;  /* 0x008000001300780b */ /* 0x000fc40003f2e000 */
[----:B------:R-:W-:-:S09]  /*03c0*/  FSEL R20, R20, 1, P0 ;  /* 0x3f80000014147808 */ /* 0x000fd20000000000 */
[----:B------:R-:W-:Y:S02]  /*03d0*/  @P0 FMUL R19, R19, 0.25 ;  /* 0x3e80000013130820 */ /* 0x000fe40000400000 */
[----:B------:R-:W-:Y:S02]  /*03e0*/  @!P1 FMUL R20, R20, 16777216 ;  /* 0x4b80000014149820 */ /* 0x000fe40000400000 */
[----:B------:R-:W-:-:S06]  /*03f0*/  @!P1 FMUL R19, R19, 16777216 ;  /* 0x4b80000013139820 */ /* 0x000fcc0000400000 */
[----:B------:R-:W0:Y:S02]  /*0400*/  MUFU.RCP R19, R19 ;  /* 0x0000001300137308 */ /* 0x000e240000001000 */
[----:B0-----:R-:W-:Y:S01]  /*0410*/  FMUL R14, R19, R20 ;  /* 0x00000014130e7220 */ /* 0x001fe20000400000 */
[----:B------:R-:W-:-:S03]  /*0420*/  FADD R19, R10, -R18 ;  /* 0x800000120a137221 */ /* 0x000fc60000000000 */
[C---:B------:R-:W-:Y:S01]  /*0430*/  FMUL R7, R14.reuse, R7 ;  /* 0x000000070e077220 */ /* 0x040fe20000400000 */
[C---:B------:R-:W-:Y:S01]  /*0440*/  FMUL R8, R14.reuse, R15 ;  /* 0x0000000f0e087220 */ /* 0x040fe20000400000 */
[C---:B------:R-:W-:Y:S01]  /*0450*/  FMUL R6, R14.reuse, R5 ;  /* 0x000000050e067220 */ /* 0x040fe20000400000 */
[C---:B------:R-:W-:Y:S01]  /*0460*/  FMUL R4, R14.reuse, R17 ;  /* 0x000000110e047220 */ /* 0x040fe20000400000 */
[C---:B------:R-:W-:Y:S01]  /*0470*/  FMUL R10, R14.reuse, R21 ;  /* 0x000000150e0a7220 */ /* 0x040fe20000400000 */
[C---:B------:R-:W-:Y:S01]  /*0480*/  FMUL R18, R14.reuse, R9 ;  /* 0x000000090e127220 */ /* 0x040fe20000400000 */
[C---:B------:R-:W-:Y:S01]  /*0490*/  FMUL R20, R14.reuse, R19 ;  /* 0x000000130e147220 */ /* 0x040fe20000400000 */
[----:B------:R-:W-:Y:S01]  /*04a0*/  FMUL R14, R14, R11 ;  /* 0x0000000b0e0e7220 */ /* 0x000fe20000400000 */
[C-C-:B------:R-:W-:Y:S01]  /*04b0*/  FFMA R7, R12.reuse, R7, R13.reuse ;  /* 0x000000070c077223 */ /* 0x140fe2000000000d */
[C-C-:B------:R-:W-:Y:S01]  /*04c0*/  FFMA R8, R12.reuse, R8, R13.reuse ;  /* 0x000000080c087223 */ /* 0x140fe2000000000d */
[C-C-:B------:R-:W-:Y:S01]  /*04d0*/  FFMA R6, R12.reuse, R6, R13.reuse ;  /* 0x000000060c067223 */ /* 0x140fe2000000000d */
[C-C-:B------:R-:W-:Y:S01]  /*04e0*/  FFMA R14, R12.reuse, R14, R13.reuse ;  /* 0x0000000e0c0e7223 */ /* 0x140fe2000000000d */
[C-C-:B------:R-:W-:Y:S01]  /*04f0*/  FFMA R4, R12.reuse, R4, R13.reuse ;  /* 0x000000040c047223 */ /* 0x140fe2000000000d */
[C-C-:B------:R-:W-:Y:S01]  /*0500*/  FFMA R20, R12.reuse, R20, R13.reuse ;  /* 0x000000140c147223 */ /* 0x140fe2000000000d */
[C-C-:B------:R-:W-:Y:S01]  /*0510*/  FFMA R5, R12.reuse, R18, R13.reuse ;  /* 0x000000120c057223 */ /* 0x140fe2000000000d */
[----:B------:R-:W-:Y:S01]  /*0520*/  FFMA R10, R12, R10, R13 ;  /* 0x0000000a0c0a7223 */ /* 0x000fe2000000000d */
[----:B------:R-:W-:-:S02]  /*0530*/  FSETP.GEU.AND P6, PT, R7, RZ, PT ;  /* 0x000000ff0700720b */ /* 0x000fc40003fce000 */
[----:B------:R-:W-:Y:S02]  /*0540*/  FSETP.GEU.AND P2, PT, R14, RZ, PT ;  /* 0x000000ff0e00720b */ /* 0x000fe40003f4e000 */
[----:B------:R-:W-:Y:S02]  /*0550*/  FSEL R19, R7, RZ, P6 ;  /* 0x000000ff07137208 */ /* 0x000fe40003000000 */
[----:B------:R-:W-:Y:S02]  /*0560*/  FSETP.GEU.AND P5, PT, R8, RZ, PT ;  /* 0x000000ff0800720b */ /* 0x000fe40003fae000 */
[----:B------:R-:W-:Y:S02]  /*0570*/  FSETP.GEU.AND P4, PT, R6, RZ, PT ;  /* 0x000000ff0600720b */ /* 0x000fe40003f8e000 */
[----:B------:R-:W-:Y:S02]  /*0580*/  FSETP.GEU.AND P3, PT, R4, RZ, PT ;  /* 0x000000ff0400720b */ /* 0x000fe40003f6e000 */
[----:B------:R-:W-:-:S02]  /*0590*/  FSETP.GEU.AND P1, PT, R20, RZ, PT ;  /* 0x000000ff1400720b */ /* 0x000fc40003f2e000 */
[----:B------:R-:W-:Y:S02]  /*05a0*/  FSETP.GEU.AND P0, PT, R5, RZ, PT ;  /* 0x000000ff0500720b */ /* 0x000fe40003f0e000 */
[----:B------:R-:W-:Y:S02]  /*05b0*/  FSETP.GEU.AND P6, PT, R10, RZ, PT ;  /* 0x000000ff0a00720b */ /* 0x000fe40003fce000 */
[----:B------:R-:W-:Y:S02]  /*05c0*/  FSEL R15, R14, RZ, P2 ;  /* 0x000000ff0e0f7208 */ /* 0x000fe40001000000 */
[----:B------:R-:W-:Y:S02]  /*05d0*/  FSEL R18, R8, RZ, P5 ;  /* 0x000000ff08127208 */ /* 0x000fe40002800000 */
[----:B------:R-:W-:Y:S02]  /*05e0*/  FSEL R17, R6, RZ, P4 ;  /* 0x000000ff06117208 */ /* 0x000fe40002000000 */
[----:B------:R-:W-:-:S02]  /*05f0*/  FSEL R16, R4, RZ, P3 ;  /* 0x000000ff04107208 */ /* 0x000fc40001800000 */
[----:B------:R-:W-:Y:S02]  /*0600*/  FSEL R14, R20, RZ, P1 ;  /* 0x000000ff140e7208 */ /* 0x000fe40000800000 */
[----:B------:R-:W-:Y:S01]  /*0610*/  FSEL R13, R5, RZ, P0 ;  /* 0x000000ff050d7208 */ /* 0x000fe20000000000 */
[----:B------:R0:W-:Y:S01]  /*0620*/  STS.128 [R3], R16 ;  /* 0x0000001003007388 */ /* 0x0001e20000000c00 */
[----:B------:R-:W-:Y:S01]  /*0630*/  FSEL R12, R10, RZ, P6 ;  /* 0x000000ff0a0c7208 */ /* 0x000fe20003000000 */
[----:B------:R-:W1:Y:S01]  /*0640*/  LDC.64 R20, c[0x0][0x238] ;  /* 0x00008e00ff147b82 */ /* 0x000e620000000a00 */
[----:B------:R-:W-:Y:S02]  /*0650*/  FSETP.GTU.AND P2, PT, R18, RZ, PT ;  /* 0x000000ff1200720b */ /* 0x000fe40003f4c000 */
[----:B------:R-:W-:Y:S01]  /*0660*/  FSETP.GTU.AND P0, PT, R16, RZ, PT ;  /* 0x000000ff1000720b */ /* 0x000fe20003f0c000 */
[----:B------:R2:W-:Y:S04]  /*0670*/  STS.128 [R3+0x10], R12 ;  /* 0x0000100c03007388 */ /* 0x0005e80000000c00 */
[----:B------:R-:W-:Y:S01]  /*0680*/  BAR.SYNC.DEFER_BLOCKING 0x0 ;  /* 0x0000000000007b1d */ /* 0x000fe20000010000 */
[----:B------:R-:W-:-:S02]  /*0690*/  FSETP.GTU.AND P1, PT, R17, RZ, PT ;  /* 0x000000ff1100720b */ /* 0x000fc40003f2c000 */
[----:B------:R-:W-:Y:S02]  /*06a0*/  FSETP.GTU.AND P4, PT, R14, RZ, PT ;  /* 0x000000ff0e00720b */ /* 0x000fe40003f8c000 */
[----:B------:R-:W-:Y:S02]  /*06b0*/  FSETP.GTU.AND P3, PT, R19, RZ, PT ;  /* 0x000000ff1300720b */ /* 0x000fe40003f6c000 */
[----:B0-----:R-:W-:Y:S02]  /*06c0*/  SEL R18, RZ, 0x1, P4 ;  /* 0x00000001ff127807 */ /* 0x001fe40002000000 */
[----:B------:R-:W-:Y:S02]  /*06d0*/  SEL R16, RZ, 0x1, P3 ;  /* 0x00000001ff107807 */ /* 0x000fe40001800000 */
[----:B--2---:R-:W-:Y:S02]  /*06e0*/  SEL R3, RZ, 0x1, P2 ;  /* 0x00000001ff037807 */ /* 0x004fe40001000000 */
[----:B------:R-:W-:-:S02]  /*06f0*/  FSETP.GTU.AND P2, PT, R15, RZ, PT ;  /* 0x000000ff0f00720b */ /* 0x000fc40003f4c000 */
[----:B------:R-:W-:Y:S01]  /*0700*/  SEL R14, RZ, 0x1, P1 ;  /* 0x00000001ff0e7807 */ /* 0x000fe20000800000 */
[----:B-1----:R-:W-:Y:S01]  /*0710*/  IMAD.WIDE R20, R23, 0x4, R20 ;  /* 0x0000000417147825 */ /* 0x002fe200078e0214 */
[----:B------:R-:W-:Y:S02]  /*0720*/  SEL R15, RZ, 0x1, P0 ;  /* 0x00000001ff0f7807 */ /* 0x000fe40000000000 */
[----:B------:R-:W-:Y:S02]  /*0730*/  SEL R17, RZ, 0x1, P2 ;  /* 0x00000001ff117807 */ /* 0x000fe40001000000 */
[----:B------:R-:W-:Y:S01]  /*0740*/  FSETP.GTU.AND P0, PT, R12, RZ, PT ;  /* 0x000000ff0c00720b */ /* 0x000fe20003f0c000 */
[----:B------:R-:W0:Y:S01]  /*0750*/  LDS.128 R8, [R22] ;  /* 0x0000000016087984 */ /* 0x000e220000000c00 */
[----:B------:R-:W-:Y:S02]  /*0760*/  FSETP.GTU.AND P1, PT, R13, RZ, PT ;  /* 0x000000ff0d00720b */ /* 0x000fe40003f2c000 */
[----:B------:R-:W-:Y:S01]  /*0770*/  PRMT R17, R18, 0x3340, R17 ;  /* 0x0000334012117816 */ /* 0x000fe20000000011 */
[----:B------:R-:W1:Y:S01]  /*0780*/  LDS.128 R4, [R22+0x800] ;  /* 0x0008000016047984 */ /* 0x000e620000000c00 */
[----:B------:R-:W-:-:S02]  /*0790*/  SEL R13, RZ, 0x1, P1 ;  /* 0x00000001ff0d7807 */ /* 0x000fc40000800000 */
[----:B------:R-:W-:Y:S02]  /*07a0*/  SEL R18, RZ, 0x1, P0 ;  /* 0x00000001ff127807 */ /* 0x000fe40000000000 */
[----:B------:R-:W-:Y:S02]  /*07b0*/  PRMT R3, R3, 0x3340, R16 ;  /* 0x0000334003037816 */ /* 0x000fe40000000010 */
[----:B------:R-:W-:Y:S02]  /*07c0*/  PRMT R16, R15, 0x3340, R14 ;  /* 0x000033400f107816 */ /* 0x000fe4000000000e */
[----:B------:R-:W-:Y:S02]  /*07d0*/  LEA R12, P0, R23, UR4, 0x2 ;  /* 0x00000004170c7c11 */ /* 0x000fe4000f8010ff */
[----:B------:R-:W-:Y:S02]  /*07e0*/  IADD3 R14, P1, R0, UR8, RZ ;  /* 0x00000008000e7c10 */ /* 0x000fe4000ff3e0ff */
[----:B------:R-:W-:-:S02]  /*07f0*/  PRMT R18, R18, 0x3340, R13 ;  /* 0x0000334012127816 */ /* 0x000fc4000000000d */
[----:B------:R-:W-:Y:S02]  /*0800*/  LEA.HI.X R13, R23, UR5, R2, 0x2, P0 ;  /* 0x00000005170d7c11 */ /* 0x000fe400080f1402 */
[----:B------:R-:W-:Y:S02]  /*0810*/  LEA.HI.X.SX32 R15, R0, UR9, 0x1, P1 ;  /* 0x00000009000f7c11 */ /* 0x000fe400088f0eff */
[----:B------:R-:W-:Y:S02]  /*0820*/  PRMT R16, R16, 0x5410, R3 ;  /* 0x0000541010107816 */ /* 0x000fe40000000003 */
[----:B------:R-:W-:Y:S01]  /*0830*/  PRMT R17, R18, 0x5410, R17 ;  /* 0x0000541012117816 */ /* 0x000fe20000000011 */
[----:B0-----:R-:W-:Y:S04]  /*0840*/  STG.E.128 desc[UR6][R20.64], R8 ;  /* 0x0000000814007986 */ /* 0x001fe8000c101d06 */
[----:B-1----:R-:W-:Y:S04]  /*0850*/  STG.E.128 desc[UR6][R12.64+0x800], R4 ;  /* 0x000800040c007986 */ /* 0x002fe8000c101d06 */
[----:B------:R-:W-:Y:S01]  /*0860*/  STG.E.64 desc[UR6][R14.64], R16 ;  /* 0x000000100e007986 */ /* 0x000fe2000c101b06 */
[----:B------:R-:W-:Y:S05]  /*0870*/  EXIT ;  /* 0x000000000000794d */ /* 0x000fea0003800000 */
.L_x_0:
[----:B------:R-:W-:-:S00]  /*0880*/  BRA `(.L_x_0) ;  /* 0xfffffffc00fc7947 */ /* 0x000fc0000383ffff */
[----:B------:R-:W-:-:S00]  /*0890*/  NOP ;  /* 0x0000000000007918 */ /* 0x000fc00000000000 */
        /* <DEDUP_REMOVED lines=14> */
.L_x_1:


//--------------------- .nv.global.init           --------------------------
	.section	.nv.global.init,"aw",@progbits
.nv.global.init:
	.type		_$_str,@object
	.size		_$_str,(_$_str_$_2 - _$_str)
_$_str:
        /*0000*/ 	.byte	0x5f, 0x5f, 0x43, 0x55, 0x44, 0x41, 0x5f, 0x46, 0x54, 0x5a, 0x00
	.type		_$_str_$_2,@object
	.size		_$_str_$_2,(.L_1 - _$_str_$_2)
_$_str_$_2:
        /*000b*/ 	.byte	0x5f, 0x5f, 0x43, 0x55, 0x44, 0x41, 0x5f, 0x50, 0x52, 0x45, 0x43, 0x5f, 0x53, 0x51, 0x52, 0x54
        /*001b*/ 	.byte	0x00
.L_1:


//--------------------- .nv.shared.triton_poi_fused__native_batch_norm_legit_no_training_relu_threshold_backward_1 --------------------------
	.section	.nv.shared.triton_poi_fused__native_batch_norm_legit_no_training_relu_threshold_backward_1,"aw",@nobits
	.sectionflags	@""
	.align	16
	.zero		1024


//--------------------- .nv.constant0.triton_poi_fused__native_batch_norm_legit_no_training_relu_threshold_backward_1 --------------------------
	.section	.nv.constant0.triton_poi_fused__native_batch_norm_legit_no_training_relu_threshold_backward_1,"a",@progbits
	.sectionflags	@""
	.align	4
.nv.constant0.triton_poi_fused__native_batch_norm_legit_no_training_relu_threshold_backward_1:
	.zero		588
